	.headerflags	@"EF_CUDA_TEXMODE_UNIFIED EF_CUDA_64BIT_ADDRESS EF_CUDA_ACCELERATORS EF_CUDA_SM90 EF_CUDA_VIRTUAL_SM(EF_CUDA_SM90)"
	.elftype	@"ET_EXEC"


//--------------------- .nv.info                  --------------------------
	.section	.nv.info,"",@"SHT_CUDA_INFO"
	.align	4


	//----- nvinfo : EIATTR_REGCOUNT
	.align		4
        /*0000*/ 	.byte	0x04, 0x2f
        /*0002*/ 	.short	(.L_2 - .L_1)
	.align		4
.L_1:
        /*0004*/ 	.word	index@(triton_poi_fused__native_batch_norm_legit_38)
        /*0008*/ 	.word	0x00000012


	//----- nvinfo : EIATTR_MIN_STACK_SIZE
	.align		4
.L_2:
        /*000c*/ 	.byte	0x04, 0x12
        /*000e*/ 	.short	(.L_4 - .L_3)
	.align		4
.L_3:
        /*0010*/ 	.word	index@(triton_poi_fused__native_batch_norm_legit_38)
        /*0014*/ 	.word	0x00000000


	//----- nvinfo : EIATTR_FRAME_SIZE
	.align		4
.L_4:
        /*0018*/ 	.byte	0x04, 0x11
        /*001a*/ 	.short	(.L_6 - .L_5)
	.align		4
.L_5:
        /*001c*/ 	.word	index@(triton_poi_fused__native_batch_norm_legit_38)
        /*0020*/ 	.word	0x00000000


	//----- nvinfo : EIATTR_MIN_STACK_SIZE
	.align		4
.L_6:
        /*0024*/ 	.byte	0x04, 0x12
        /*0026*/ 	.short	(.L_8 - .L_7)
	.align		4
.L_7:
        /*0028*/ 	.word	index@(triton_poi_fused__native_batch_norm_legit_38)
        /*002c*/ 	.word	0x00000000
.L_8:


//--------------------- .nv.info.triton_poi_fused__native_batch_norm_legit_38 --------------------------
	.section	.nv.info.triton_poi_fused__native_batch_norm_legit_38,"",@"SHT_CUDA_INFO"
	.sectionflags	@""
	.align	4


	//----- nvinfo : EIATTR_CUDA_API_VERSION
	.align		4
        /*0000*/ 	.byte	0x04, 0x37
        /*0002*/ 	.short	(.L_10 - .L_9)
.L_9:
        /*0004*/ 	.word	0x0000007c


	//----- nvinfo : EIATTR_KPARAM_INFO
	.align		4
.L_10:
        /*0008*/ 	.byte	0x04, 0x17
        /*000a*/ 	.short	(.L_12 - .L_11)
.L_11:
        /*000c*/ 	.word	0x00000000
        /*0010*/ 	.short	0x0003
        /*0012*/ 	.short	0x0018
        /*0014*/ 	.byte	0x00, 0xf0, 0x11, 0x00


	//----- nvinfo : EIATTR_KPARAM_INFO
	.align		4
.L_12:
        /*0018*/ 	.byte	0x04, 0x17
        /*001a*/ 	.short	(.L_14 - .L_13)
.L_13:
        /*001c*/ 	.word	0x00000000
        /*0020*/ 	.short	0x0002
        /*0022*/ 	.short	0x0010
        /*0024*/ 	.byte	0x00, 0xf4, 0x21, 0x00


	//----- nvinfo : EIATTR_KPARAM_INFO
	.align		4
.L_14:
        /*0028*/ 	.byte	0x04, 0x17
        /*002a*/ 	.short	(.L_16 - .L_15)
.L_15:
        /*002c*/ 	.word	0x00000000
        /*0030*/ 	.short	0x0001
        /*0032*/ 	.short	0x0008
        /*0034*/ 	.byte	0x00, 0xf4, 0x21, 0x00


	//----- nvinfo : EIATTR_KPARAM_INFO
	.align		4
.L_16:
        /*0038*/ 	.byte	0x04, 0x17
        /*003a*/ 	.short	(.L_18 - .L_17)
.L_17:
        /*003c*/ 	.word	0x00000000
        /*0040*/ 	.short	0x0000
        /*0042*/ 	.short	0x0000
        /*0044*/ 	.byte	0x00, 0xf4, 0x21, 0x00


	//----- nvinfo : EIATTR_SPARSE_MMA_MASK
	.align		4
.L_18:
        /*0048*/ 	.byte	0x03, 0x50
        /*004a*/ 	.short	0x0000


	//----- nvinfo : EIATTR_MAXREG_COUNT
	.align		4
        /*004c*/ 	.byte	0x03, 0x1b
        /*004e*/ 	.short	0x00ff


	//----- nvinfo : EIATTR_EXIT_INSTR_OFFSETS
	.align		4
        /*0050*/ 	.byte	0x04, 0x1c
        /*0052*/ 	.short	(.L_20 - .L_19)


	//   ....[0]....
.L_19:
        /*0054*/ 	.word	0x00000350


	//----- nvinfo : EIATTR_REQNTID
	.align		4
.L_20:
        /*0058*/ 	.byte	0x04, 0x10
        /*005a*/ 	.short	(.L_22 - .L_21)
.L_21:
        /*005c*/ 	.word	0x00000080
        /*0060*/ 	.word	0x00000001
        /*0064*/ 	.word	0x00000001


	//----- nvinfo : EIATTR_CBANK_PARAM_SIZE
	.align		4
.L_22:
        /*0068*/ 	.byte	0x03, 0x19
        /*006a*/ 	.short	0x001c


	//----- nvinfo : EIATTR_PARAM_CBANK
	.align		4
        /*006c*/ 	.byte	0x04, 0x0a
        /*006e*/ 	.short	(.L_24 - .L_23)
	.align		4
.L_23:
        /*0070*/ 	.word	index@(.nv.constant0.triton_poi_fused__native_batch_norm_legit_38)
        /*0074*/ 	.short	0x0210
        /*0076*/ 	.short	0x001c


	//----- nvinfo : EIATTR_SW_WAR
	.align		4
.L_24:
        /*0078*/ 	.byte	0x04, 0x36
        /*007a*/ 	.short	(.L_26 - .L_25)
.L_25:
        /*007c*/ 	.word	0x00000008
.L_26:


//--------------------- .nv.callgraph             --------------------------
	.section	.nv.callgraph,"",@"SHT_CUDA_CALLGRAPH"
	.align	4
	.sectionentsize	8
	.align		4
        /*0000*/ 	.word	0x00000000
	.align		4
        /*0004*/ 	.word	0xffffffff
	.align		4
        /*0008*/ 	.word	0x00000000
	.align		4
        /*000c*/ 	.word	0xfffffffe
	.align		4
        /*0010*/ 	.word	0x00000000
	.align		4
        /*0014*/ 	.word	0xfffffffd
	.align		4
        /*0018*/ 	.word	0x00000000
	.align		4
        /*001c*/ 	.word	0xfffffffc


//--------------------- .nv.constant4             --------------------------
	.section	.nv.constant4,"a",@progbits
	.align	8
	.align		8
.nv.constant4:
        /*0000*/ 	.dword	_$_str


//--------------------- .text.triton_poi_fused__native_batch_norm_legit_38 --------------------------
	.section	.text.triton_poi_fused__native_batch_norm_legit_38,"ax",@progbits
	.align	128
        .global         triton_poi_fused__native_batch_norm_legit_38
        .type           triton_poi_fused__native_batch_norm_legit_38,@function
        .size           triton_poi_fused__native_batch_norm_legit_38,(.L_x_1 - triton_poi_fused__native_batch_norm_legit_38)
        .other          triton_poi_fused__native_batch_norm_legit_38,@"STO_CUDA_ENTRY STV_DEFAULT"
triton_poi_fused__native_batch_norm_legit_38:
.text.triton_poi_fused__native_batch_norm_legit_38:
[----:B------:R-:W-:Y:S01]  /*0000*/  LDC R1, c[0x0][0x28] ;  /* 0x00000a00ff017b82 */ /* 0x000fe20000000800 */
[----:B------:R-:W1:Y:S07]  /*0010*/  S2R R0, SR_TID.X ;  /* 0x0000000000007919 */ /* 0x000e6e0000002100 */
[----:B------:R-:W2:Y:S01]  /*0020*/  LDC.64 R8, c[0x0][0x210] ;  /* 0x00008400ff087b82 */ /* 0x000ea20000000a00 */
[----:B------:R-:W-:Y:S01]  /*0030*/  ULDC.64 UR4, c[0x0][0x208] ;  /* 0x0000820000047ab9 */ /* 0x000fe20000000a00 */
[----:B------:R-:W3:Y:S01]  /*0040*/  S2R R3, SR_CTAID.X ;  /* 0x0000000000037919 */ /* 0x000ee20000002500 */
[----:B-1----:R-:W-:-:S04]  /*0050*/  SHF.L.U32 R0, R0, 0x1, RZ ;  /* 0x0000000100007819 */ /* 0x002fc800000006ff */
[----:B------:R-:W-:-:S04]  /*0060*/  LOP3.LUT R0, R0, 0xfe, RZ, 0xc0, !PT ;  /* 0x000000fe00007812 */ /* 0x000fc800078ec0ff */
[----:B---3--:R-:W-:-:S04]  /*0070*/  LEA R0, R3, R0, 0x8 ;  /* 0x0000000003007211 */ /* 0x008fc800078e40ff */
[----:B------:R-:W-:-:S05]  /*0080*/  SHF.L.U32 R3, R0, 0x2, RZ ;  /* 0x0000000200037819 */ /* 0x000fca00000006ff */
[----:B--2---:R-:W-:-:S05]  /*0090*/  IMAD.WIDE R8, R3, 0x4, R8 ;  /* 0x0000000403087825 */ /* 0x004fca00078e0208 */
[----:B------:R-:W2:Y:S04]  /*00a0*/  LDG.E.EL R5, desc[UR4][R8.64] ;  /* 0x0000000408057981 */ /* 0x000ea8000c2e1900 */
[----:B------:R-:W2:Y:S04]  /*00b0*/  LDG.E.EL R3, desc[UR4][R8.64+0x4] ;  /* 0x0000040408037981 */ /* 0x000ea8000c2e1900 */
[----:B------:R-:W3:Y:S04]  /*00c0*/  LDG.E.EL R11, desc[UR4][R8.64+0x8] ;  /* 0x00000804080b7981 */ /* 0x000ee8000c2e1900 */
[----:B------:R-:W4:Y:S04]  /*00d0*/  LDG.E.EL R10, desc[UR4][R8.64+0x10] ;  /* 0x00001004080a7981 */ /* 0x000f28000c2e1900 */
[----:B------:R-:W4:Y:S04]  /*00e0*/  LDG.E.EL R7, desc[UR4][R8.64+0x14] ;  /* 0x0000140408077981 */ /* 0x000f28000c2e1900 */
[----:B------:R-:W5:Y:S04]  /*00f0*/  LDG.E.EL R13, desc[UR4][R8.64+0xc] ;  /* 0x00000c04080d7981 */ /* 0x000f68000c2e1900 */
[----:B------:R-:W5:Y:S04]  /*0100*/  LDG.E.EL R6, desc[UR4][R8.64+0x18] ;  /* 0x0000180408067981 */ /* 0x000f68000c2e1900 */
[----:B------:R1:W5:Y:S02]  /*0110*/  LDG.E.EL R4, desc[UR4][R8.64+0x1c] ;  /* 0x00001c0408047981 */ /* 0x000364000c2e1900 */
[----:B-1----:R-:W1:Y:S02]  /*0120*/  LDC.64 R8, c[0x0][0x218] ;  /* 0x00008600ff087b82 */ /* 0x002e640000000a00 */
[----:B-1----:R-:W-:-:S04]  /*0130*/  IMAD.WIDE R8, R0, 0x4, R8 ;  /* 0x0000000400087825 */ /* 0x002fc800078e0208 */
[----:B--2---:R-:W-:-:S04]  /*0140*/  FADD R2, R5, R3 ;  /* 0x0000000305027221 */ /* 0x004fc80000000000 */
[----:B---3--:R-:W-:Y:S01]  /*0150*/  FADD R2, R11, R2 ;  /* 0x000000020b027221 */ /* 0x008fe20000000000 */
[----:B----4-:R-:W-:-:S03]  /*0160*/  FADD R15, R10, R7 ;  /* 0x000000070a0f7221 */ /* 0x010fc60000000000 */
[----:B-----5:R-:W-:Y:S01]  /*0170*/  FADD R2, R13, R2 ;  /* 0x000000020d027221 */ /* 0x020fe20000000000 */
[----:B------:R-:W-:-:S03]  /*0180*/  FADD R15, R6, R15 ;  /* 0x0000000f060f7221 */ /* 0x000fc60000000000 */
[----:B------:R-:W-:Y:S01]  /*0190*/  FMUL R2, R2, 0.25 ;  /* 0x3e80000002027820 */ /* 0x000fe20000400000 */
[----:B------:R-:W-:-:S03]  /*01a0*/  FADD R15, R4, R15 ;  /* 0x0000000f040f7221 */ /* 0x000fc60000000000 */
[--C-:B------:R-:W-:Y:S01]  /*01b0*/  FADD R12, R3, -R2.reuse ;  /* 0x80000002030c7221 */ /* 0x100fe20000000000 */
[--C-:B------:R-:W-:Y:S01]  /*01c0*/  FADD R5, R5, -R2.reuse ;  /* 0x8000000205057221 */ /* 0x100fe20000000000 */
[--C-:B------:R-:W-:Y:S01]  /*01d0*/  FADD R11, R11, -R2.reuse ;  /* 0x800000020b0b7221 */ /* 0x100fe20000000000 */
[----:B------:R-:W-:Y:S01]  /*01e0*/  FMUL R3, R15, 0.25 ;  /* 0x3e8000000f037820 */ /* 0x000fe20000400000 */
[----:B------:R-:W-:Y:S01]  /*01f0*/  FMUL R12, R12, R12 ;  /* 0x0000000c0c0c7220 */ /* 0x000fe20000400000 */
[----:B------:R-:W-:Y:S02]  /*0200*/  FADD R13, R13, -R2 ;  /* 0x800000020d0d7221 */ /* 0x000fe40000000000 */
[--C-:B------:R-:W-:Y:S01]  /*0210*/  FADD R7, R7, -R3.reuse ;  /* 0x8000000307077221 */ /* 0x100fe20000000000 */
[----:B------:R-:W-:Y:S01]  /*0220*/  FFMA R12, R5, R5, R12 ;  /* 0x00000005050c7223 */ /* 0x000fe2000000000c */
[--C-:B------:R-:W-:Y:S01]  /*0230*/  FADD R10, R10, -R3.reuse ;  /* 0x800000030a0a7221 */ /* 0x100fe20000000000 */
[----:B------:R-:W-:Y:S01]  /*0240*/  FADD R5, R6, -R3 ;  /* 0x8000000306057221 */ /* 0x000fe20000000000 */
[----:B------:R-:W-:Y:S01]  /*0250*/  FMUL R7, R7, R7 ;  /* 0x0000000707077220 */ /* 0x000fe20000400000 */
[----:B------:R-:W-:Y:S01]  /*0260*/  FFMA R12, R11, R11, R12 ;  /* 0x0000000b0b0c7223 */ /* 0x000fe2000000000c */
[----:B------:R-:W-:Y:S01]  /*0270*/  HFMA2.MMA R11, -RZ, RZ, 1.625, 0 ;  /* 0x3e800000ff0b7435 */ /* 0x000fe200000001ff */
[----:B------:R-:W-:Y:S01]  /*0280*/  STG.E.64 desc[UR4][R8.64], R2 ;  /* 0x0000000208007986 */ /* 0x000fe2000c101b04 */
[----:B------:R-:W-:Y:S01]  /*0290*/  FFMA R10, R10, R10, R7 ;  /* 0x0000000a0a0a7223 */ /* 0x000fe20000000007 */
[----:B------:R-:W-:Y:S01]  /*02a0*/  FFMA R12, R13, R13, R12 ;  /* 0x0000000d0d0c7223 */ /* 0x000fe2000000000c */
[----:B------:R-:W1:Y:S02]  /*02b0*/  LDC.64 R6, c[0x0][0x220] ;  /* 0x00008800ff067b82 */ /* 0x000e640000000a00 */
[----:B------:R-:W-:Y:S01]  /*02c0*/  FFMA R10, R5, R5, R10 ;  /* 0x00000005050a7223 */ /* 0x000fe2000000000a */
[----:B------:R-:W-:-:S03]  /*02d0*/  FADD R5, R4, -R3 ;  /* 0x8000000304057221 */ /* 0x000fc60000000000 */
[----:B------:R-:W-:Y:S01]  /*02e0*/  FFMA R12, R12, R11, 9.9999997473787516356e-06 ;  /* 0x3727c5ac0c0c7423 */ /* 0x000fe2000000000b */
[----:B------:R-:W-:-:S04]  /*02f0*/  FFMA R10, R5, R5, R10 ;  /* 0x00000005050a7223 */ /* 0x000fc8000000000a */
[----:B------:R-:W-:Y:S01]  /*0300*/  FFMA R10, R10, R11, 9.9999997473787516356e-06 ;  /* 0x3727c5ac0a0a7423 */ /* 0x000fe2000000000b */
[----:B------:R-:W-:Y:S08]  /*0310*/  MUFU.RSQ R12, R12 ;  /* 0x0000000c000c7308 */ /* 0x000ff00000001400 */
[----:B------:R-:W2:Y:S01]  /*0320*/  MUFU.RSQ R13, R10 ;  /* 0x0000000a000d7308 */ /* 0x000ea20000001400 */
[----:B-1----:R-:W-:-:S05]  /*0330*/  IMAD.WIDE R6, R0, 0x4, R6 ;  /* 0x0000000400067825 */ /* 0x002fca00078e0206 */
[----:B--2---:R-:W-:Y:S01]  /*0340*/  STG.E.64 desc[UR4][R6.64], R12 ;  /* 0x0000000c06007986 */ /* 0x004fe2000c101b04 */
[----:B------:R-:W-:Y:S05]  /*0350*/  EXIT ;  /* 0x000000000000794d */ /* 0x000fea0003800000 */
.L_x_0:
[----:B------:R-:W-:-:S00]  /*0360*/  BRA `(.L_x_0) ;  /* 0xfffffffc00fc7947 */ /* 0x000fc0000383ffff */
[----:B------:R-:W-:-:S00]  /*0370*/  NOP ;  /* 0x0000000000007918 */ /* 0x000fc00000000000 */
        /* <DEDUP_REMOVED lines=8> */
.L_x_1:


//--------------------- .nv.global.init           --------------------------
	.section	.nv.global.init,"aw",@progbits
.nv.global.init:
	.type		_$_str,@object
	.size		_$_str,(.L_0 - _$_str)
_$_str:
        /*0000*/ 	.byte	0x5f, 0x5f, 0x43, 0x55, 0x44, 0x41, 0x5f, 0x46, 0x54, 0x5a, 0x00
.L_0:


//--------------------- .nv.constant0.triton_poi_fused__native_batch_norm_legit_38 --------------------------
	.section	.nv.constant0.triton_poi_fused__native_batch_norm_legit_38,"a",@progbits
	.sectionflags	@""
	.align	4
.nv.constant0.triton_poi_fused__native_batch_norm_legit_38:
	.zero		556
